//
// Generated by NVIDIA NVVM Compiler
//
// Compiler Build ID: CL-36424714
// Cuda compilation tools, release 13.0, V13.0.88
// Based on NVVM 20.0.0
//

.version 9.0
.target sm_100
.address_size 64

	// .globl	_Z13matmul_globalPfS_S_i

.visible .entry _Z13matmul_globalPfS_S_i(
	.param .u64 .ptr .align 1 _Z13matmul_globalPfS_S_i_param_0,
	.param .u64 .ptr .align 1 _Z13matmul_globalPfS_S_i_param_1,
	.param .u64 .ptr .align 1 _Z13matmul_globalPfS_S_i_param_2,
	.param .u32 _Z13matmul_globalPfS_S_i_param_3
)
{
	.reg .pred 	%p<10>;
	.reg .b32 	%r<40>;
	.reg .b32 	%f<67>;
	.reg .b64 	%rd<67>;

	ld.param.u64 	%rd14, [_Z13matmul_globalPfS_S_i_param_0];
	ld.param.u64 	%rd15, [_Z13matmul_globalPfS_S_i_param_1];
	ld.param.u32 	%r18, [_Z13matmul_globalPfS_S_i_param_3];
	cvta.to.global.u64 	%rd1, %rd15;
	cvta.to.global.u64 	%rd2, %rd14;
	mov.u32 	%r19, %ctaid.y;
	mov.u32 	%r20, %ntid.y;
	mov.u32 	%r21, %tid.y;
	mad.lo.s32 	%r1, %r19, %r20, %r21;
	mov.u32 	%r22, %ctaid.x;
	mov.u32 	%r23, %ntid.x;
	mov.u32 	%r24, %tid.x;
	mad.lo.s32 	%r2, %r22, %r23, %r24;
	max.s32 	%r25, %r1, %r2;
	setp.ge.s32 	%p1, %r25, %r18;
	@%p1 bra 	$L__BB0_13;
	mul.lo.s32 	%r3, %r18, %r1;
	and.b32  	%r4, %r18, 7;
	setp.lt.u32 	%p2, %r18, 8;
	mov.f32 	%f66, 0f00000000;
	mov.b32 	%r38, 0;
	@%p2 bra 	$L__BB0_4;
	and.b32  	%r38, %r18, 2147483640;
	neg.s32 	%r36, %r38;
	mul.wide.s32 	%rd16, %r18, 4;
	add.s64 	%rd3, %rd1, %rd16;
	shl.b32 	%r7, %r18, 3;
	mul.wide.s32 	%rd17, %r18, 8;
	add.s64 	%rd4, %rd1, %rd17;
	mul.wide.s32 	%rd18, %r18, 12;
	add.s64 	%rd5, %rd1, %rd18;
	mul.wide.s32 	%rd19, %r18, 16;
	add.s64 	%rd6, %rd1, %rd19;
	mul.wide.s32 	%rd20, %r18, 20;
	add.s64 	%rd7, %rd1, %rd20;
	mul.wide.s32 	%rd21, %r18, 24;
	add.s64 	%rd8, %rd1, %rd21;
	mul.wide.s32 	%rd22, %r18, 28;
	add.s64 	%rd9, %rd1, %rd22;
	mul.wide.u32 	%rd23, %r3, 4;
	add.s64 	%rd24, %rd23, %rd2;
	add.s64 	%rd66, %rd24, 16;
	mov.f32 	%f66, 0f00000000;
	mov.u32 	%r35, %r2;
$L__BB0_3:
	.pragma "nounroll";
	mul.wide.s32 	%rd25, %r35, 4;
	add.s64 	%rd26, %rd3, %rd25;
	add.s64 	%rd27, %rd4, %rd25;
	add.s64 	%rd28, %rd5, %rd25;
	add.s64 	%rd29, %rd6, %rd25;
	add.s64 	%rd30, %rd7, %rd25;
	add.s64 	%rd31, %rd8, %rd25;
	add.s64 	%rd32, %rd9, %rd25;
	add.s64 	%rd33, %rd1, %rd25;
	ld.global.f32 	%f16, [%rd66+-16];
	ld.global.f32 	%f17, [%rd33];
	fma.rn.f32 	%f18, %f16, %f17, %f66;
	ld.global.f32 	%f19, [%rd66+-12];
	ld.global.f32 	%f20, [%rd26];
	fma.rn.f32 	%f21, %f19, %f20, %f18;
	ld.global.f32 	%f22, [%rd66+-8];
	ld.global.f32 	%f23, [%rd27];
	fma.rn.f32 	%f24, %f22, %f23, %f21;
	ld.global.f32 	%f25, [%rd66+-4];
	ld.global.f32 	%f26, [%rd28];
	fma.rn.f32 	%f27, %f25, %f26, %f24;
	ld.global.f32 	%f28, [%rd66];
	ld.global.f32 	%f29, [%rd29];
	fma.rn.f32 	%f30, %f28, %f29, %f27;
	ld.global.f32 	%f31, [%rd66+4];
	ld.global.f32 	%f32, [%rd30];
	fma.rn.f32 	%f33, %f31, %f32, %f30;
	ld.global.f32 	%f34, [%rd66+8];
	ld.global.f32 	%f35, [%rd31];
	fma.rn.f32 	%f36, %f34, %f35, %f33;
	ld.global.f32 	%f37, [%rd66+12];
	ld.global.f32 	%f38, [%rd32];
	fma.rn.f32 	%f66, %f37, %f38, %f36;
	add.s32 	%r36, %r36, 8;
	add.s32 	%r35, %r35, %r7;
	add.s64 	%rd66, %rd66, 32;
	setp.ne.s32 	%p3, %r36, 0;
	@%p3 bra 	$L__BB0_3;
$L__BB0_4:
	setp.eq.s32 	%p4, %r4, 0;
	@%p4 bra 	$L__BB0_12;
	and.b32  	%r13, %r18, 3;
	setp.lt.u32 	%p5, %r4, 4;
	@%p5 bra 	$L__BB0_7;
	add.s32 	%r27, %r38, %r3;
	mul.wide.u32 	%rd34, %r27, 4;
	add.s64 	%rd35, %rd2, %rd34;
	ld.global.f32 	%f40, [%rd35];
	mad.lo.s32 	%r28, %r38, %r18, %r2;
	mul.wide.s32 	%rd36, %r28, 4;
	add.s64 	%rd37, %rd1, %rd36;
	ld.global.f32 	%f41, [%rd37];
	fma.rn.f32 	%f42, %f40, %f41, %f66;
	cvt.u64.u32 	%rd38, %r3;
	cvt.u64.u32 	%rd39, %r38;
	add.s64 	%rd40, %rd39, %rd38;
	shl.b64 	%rd41, %rd40, 2;
	add.s64 	%rd42, %rd2, %rd41;
	ld.global.f32 	%f43, [%rd42+4];
	mul.wide.s32 	%rd43, %r18, 4;
	add.s64 	%rd44, %rd37, %rd43;
	ld.global.f32 	%f44, [%rd44];
	fma.rn.f32 	%f45, %f43, %f44, %f42;
	ld.global.f32 	%f46, [%rd42+8];
	add.s64 	%rd45, %rd44, %rd43;
	ld.global.f32 	%f47, [%rd45];
	fma.rn.f32 	%f48, %f46, %f47, %f45;
	ld.global.f32 	%f49, [%rd42+12];
	add.s64 	%rd46, %rd45, %rd43;
	ld.global.f32 	%f50, [%rd46];
	fma.rn.f32 	%f66, %f49, %f50, %f48;
	add.s32 	%r38, %r38, 4;
$L__BB0_7:
	setp.eq.s32 	%p6, %r13, 0;
	@%p6 bra 	$L__BB0_12;
	setp.eq.s32 	%p7, %r13, 1;
	@%p7 bra 	$L__BB0_10;
	add.s32 	%r29, %r38, %r3;
	mul.wide.u32 	%rd47, %r29, 4;
	add.s64 	%rd48, %rd2, %rd47;
	ld.global.f32 	%f52, [%rd48];
	mad.lo.s32 	%r30, %r38, %r18, %r2;
	mul.wide.s32 	%rd49, %r30, 4;
	add.s64 	%rd50, %rd1, %rd49;
	ld.global.f32 	%f53, [%rd50];
	fma.rn.f32 	%f54, %f52, %f53, %f66;
	cvt.u64.u32 	%rd51, %r3;
	cvt.u64.u32 	%rd52, %r38;
	add.s64 	%rd53, %rd52, %rd51;
	shl.b64 	%rd54, %rd53, 2;
	add.s64 	%rd55, %rd2, %rd54;
	ld.global.f32 	%f55, [%rd55+4];
	mul.wide.s32 	%rd56, %r18, 4;
	add.s64 	%rd57, %rd50, %rd56;
	ld.global.f32 	%f56, [%rd57];
	fma.rn.f32 	%f66, %f55, %f56, %f54;
	add.s32 	%r38, %r38, 2;
$L__BB0_10:
	and.b32  	%r31, %r18, 1;
	setp.eq.b32 	%p8, %r31, 1;
	not.pred 	%p9, %p8;
	@%p9 bra 	$L__BB0_12;
	add.s32 	%r32, %r38, %r3;
	mul.wide.u32 	%rd58, %r32, 4;
	add.s64 	%rd59, %rd2, %rd58;
	ld.global.f32 	%f57, [%rd59];
	mad.lo.s32 	%r33, %r38, %r18, %r2;
	mul.wide.s32 	%rd60, %r33, 4;
	add.s64 	%rd61, %rd1, %rd60;
	ld.global.f32 	%f58, [%rd61];
	fma.rn.f32 	%f66, %f57, %f58, %f66;
$L__BB0_12:
	ld.param.u64 	%rd65, [_Z13matmul_globalPfS_S_i_param_2];
	add.s32 	%r34, %r3, %r2;
	cvta.to.global.u64 	%rd62, %rd65;
	mul.wide.s32 	%rd63, %r34, 4;
	add.s64 	%rd64, %rd62, %rd63;
	st.global.f32 	[%rd64], %f66;
$L__BB0_13:
	ret;

}


// ===== COMPILED SASS (sm_100) =====

	.target	sm_100

	.elftype	@"ET_EXEC"


//--------------------- .note.nv.tkinfo           --------------------------
	.section	.note.nv.tkinfo,"",@"SHT_NOTE"
	.sectionflags	@"SHF_NOTE_NV_TKINFO"
	.tkinfo
        /*0018*/ 	.word	0x00000002
        /*0030*/ 	.string	""
        /*0030*/ 	.string	"ptxas"
        /*0030*/ 	.string	"Cuda compilation tools, release 13.0, V13.0.88"
        /*0030*/ 	.string	"Build cuda_13.0.r13.0/compiler.36424714_0"
        /*0030*/ 	.string	"-arch sm_100 -m 64 "



//--------------------- .note.nv.cuinfo           --------------------------
	.section	.note.nv.cuinfo,"",@"SHT_NOTE"
	.sectionflags	@"SHF_NOTE_NV_CUINFO"
        /*0018*/ 	.short	0x0002
        /*001a*/ 	.short	0x0064
        /*001c*/ 	.short	0x0082
	.zero		2


//--------------------- .nv.info                  --------------------------
	.section	.nv.info,"",@"SHT_CUDA_INFO"
	.align	4


	//----- nvinfo : EIATTR_REGCOUNT
	.align		4
        /*0000*/ 	.byte	0x04, 0x2f
        /*0002*/ 	.short	(.L_1 - .L_0)
	.align		4
.L_0:
        /*0004*/ 	.word	index@(_Z13matmul_globalPfS_S_i)
        /*0008*/ 	.word	0x0000001e


	//----- nvinfo : EIATTR_FRAME_SIZE
	.align		4
.L_1:
        /*000c*/ 	.byte	0x04, 0x11
        /*000e*/ 	.short	(.L_3 - .L_2)
	.align		4
.L_2:
        /*0010*/ 	.word	index@(_Z13matmul_globalPfS_S_i)
        /*0014*/ 	.word	0x00000000


	//----- nvinfo : EIATTR_MIN_STACK_SIZE
	.align		4
.L_3:
        /*0018*/ 	.byte	0x04, 0x12
        /*001a*/ 	.short	(.L_5 - .L_4)
	.align		4
.L_4:
        /*001c*/ 	.word	index@(_Z13matmul_globalPfS_S_i)
        /*0020*/ 	.word	0x00000000
.L_5:


//--------------------- .nv.compat                --------------------------
	.section	.nv.compat,"",@"SHT_CUDA_COMPAT_INFO"
	.align	4
        /*0000*/ 	.byte	0x02, 0x09, 0x00, 0x00, 0x02, 0x02, 0x01, 0x00, 0x02, 0x05, 0x05, 0x00, 0x03, 0x07, 0x01, 0x01
        /*0010*/ 	.byte	0x02, 0x03, 0x00, 0x00, 0x02, 0x06, 0x01, 0x00, 0x04, 0x0b, 0x08, 0x00, 0x09, 0x00, 0x00, 0x00
        /*0020*/ 	.byte	0x00, 0x00, 0x00, 0x00


//--------------------- .nv.info._Z13matmul_globalPfS_S_i --------------------------
	.section	.nv.info._Z13matmul_globalPfS_S_i,"",@"SHT_CUDA_INFO"
	.sectionflags	@""
	.align	4


	//----- nvinfo : EIATTR_CUDA_API_VERSION
	.align		4
        /*0000*/ 	.byte	0x04, 0x37
        /*0002*/ 	.short	(.L_7 - .L_6)
.L_6:
        /*0004*/ 	.word	0x00000082


	//----- nvinfo : EIATTR_KPARAM_INFO
	.align		4
.L_7:
        /*0008*/ 	.byte	0x04, 0x17
        /*000a*/ 	.short	(.L_9 - .L_8)
.L_8:
        /*000c*/ 	.word	0x00000000
        /*0010*/ 	.short	0x0003
        /*0012*/ 	.short	0x0018
        /*0014*/ 	.byte	0x00, 0xf0, 0x11, 0x00


	//----- nvinfo : EIATTR_KPARAM_INFO
	.align		4
.L_9:
        /*0018*/ 	.byte	0x04, 0x17
        /*001a*/ 	.short	(.L_11 - .L_10)
.L_10:
        /*001c*/ 	.word	0x00000000
        /*0020*/ 	.short	0x0002
        /*0022*/ 	.short	0x0010
        /*0024*/ 	.byte	0x00, 0xf5, 0x21, 0x00


	//----- nvinfo : EIATTR_KPARAM_INFO
	.align		4
.L_11:
        /*0028*/ 	.byte	0x04, 0x17
        /*002a*/ 	.short	(.L_13 - .L_12)
.L_12:
        /*002c*/ 	.word	0x00000000
        /*0030*/ 	.short	0x0001
        /*0032*/ 	.short	0x0008
        /*0034*/ 	.byte	0x00, 0xf5, 0x21, 0x00


	//----- nvinfo : EIATTR_KPARAM_INFO
	.align		4
.L_13:
        /*0038*/ 	.byte	0x04, 0x17
        /*003a*/ 	.short	(.L_15 - .L_14)
.L_14:
        /*003c*/ 	.word	0x00000000
        /*0040*/ 	.short	0x0000
        /*0042*/ 	.short	0x0000
        /*0044*/ 	.byte	0x00, 0xf5, 0x21, 0x00


	//----- nvinfo : EIATTR_SPARSE_MMA_MASK
	.align		4
.L_15:
        /*0048*/ 	.byte	0x03, 0x50
        /*004a*/ 	.short	0x0000


	//----- nvinfo : EIATTR_MAXREG_COUNT
	.align		4
        /*004c*/ 	.byte	0x03, 0x1b
        /*004e*/ 	.short	0x00ff


	//----- nvinfo : EIATTR_MERCURY_ISA_VERSION
	.align		4
        /*0050*/ 	.byte	0x03, 0x5f
        /*0052*/ 	.short	0x0101


	//----- nvinfo : EIATTR_VRC_CTA_INIT_COUNT
	.align		4
        /*0054*/ 	.byte	0x02, 0x4a
	.zero		1
	.zero		1


	//----- nvinfo : EIATTR_EXIT_INSTR_OFFSETS
	.align		4
        /*0058*/ 	.byte	0x04, 0x1c
        /*005a*/ 	.short	(.L_17 - .L_16)


	//   ....[0]....
.L_16:
        /*005c*/ 	.word	0x000000c0


	//   ....[1]....
        /*0060*/ 	.word	0x00000a90


	//----- nvinfo : EIATTR_CBANK_PARAM_SIZE
	.align		4
.L_17:
        /*0064*/ 	.byte	0x03, 0x19
        /*0066*/ 	.short	0x001c


	//----- nvinfo : EIATTR_PARAM_CBANK
	.align		4
        /*0068*/ 	.byte	0x04, 0x0a
        /*006a*/ 	.short	(.L_19 - .L_18)
	.align		4
.L_18:
        /*006c*/ 	.word	index@(.nv.constant0._Z13matmul_globalPfS_S_i)
        /*0070*/ 	.short	0x0380
        /*0072*/ 	.short	0x001c


	//----- nvinfo : EIATTR_SW_WAR
	.align		4
.L_19:
        /*0074*/ 	.byte	0x04, 0x36
        /*0076*/ 	.short	(.L_21 - .L_20)
.L_20:
        /*0078*/ 	.word	0x00000008
.L_21:


//--------------------- .nv.callgraph             --------------------------
	.section	.nv.callgraph,"",@"SHT_CUDA_CALLGRAPH"
	.align	4
	.sectionentsize	8
	.align		4
        /*0000*/ 	.word	0x00000000
	.align		4
        /*0004*/ 	.word	0xffffffff
	.align		4
        /*0008*/ 	.word	0x00000000
	.align		4
        /*000c*/ 	.word	0xfffffffe
	.align		4
        /*0010*/ 	.word	0x00000000
	.align		4
        /*0014*/ 	.word	0xfffffffd
	.align		4
        /*0018*/ 	.word	0x00000000
	.align		4
        /*001c*/ 	.word	0xfffffffc


//--------------------- .text._Z13matmul_globalPfS_S_i --------------------------
	.section	.text._Z13matmul_globalPfS_S_i,"ax",@progbits
	.align	128
        .global         _Z13matmul_globalPfS_S_i
        .type           _Z13matmul_globalPfS_S_i,@function
        .size           _Z13matmul_globalPfS_S_i,(.L_x_5 - _Z13matmul_globalPfS_S_i)
        .other          _Z13matmul_globalPfS_S_i,@"STO_CUDA_ENTRY STV_DEFAULT"
_Z13matmul_globalPfS_S_i:
.text._Z13matmul_globalPfS_S_i:
[----:B------:R-:W-:Y:S01]  /*0000*/  LDC R1, c[0x0][0x37c] ;  /* 0x0000df00ff017b82 */ /* 0x000fe20000000800 */
[----:B------:R-:W0:Y:S07]  /*0010*/  S2R R0, SR_TID.Y ;  /* 0x0000000000007919 */ /* 0x000e2e0000002200 */
[----:B------:R-:W0:Y:S01]  /*0020*/  S2UR UR4, SR_CTAID.Y ;  /* 0x00000000000479c3 */ /* 0x000e220000002600 */
[----:B------:R-:W1:Y:S01]  /*0030*/  LDCU UR20, c[0x0][0x398] ;  /* 0x00007300ff1477ac */ /* 0x000e620008000800 */
[----:B------:R-:W2:Y:S06]  /*0040*/  S2R R3, SR_TID.X ;  /* 0x0000000000037919 */ /* 0x000eac0000002100 */
[----:B------:R-:W0:Y:S08]  /*0050*/  LDC R13, c[0x0][0x364] ;  /* 0x0000d900ff0d7b82 */ /* 0x000e300000000800 */
[----:B------:R-:W2:Y:S08]  /*0060*/  S2UR UR5, SR_CTAID.X ;  /* 0x00000000000579c3 */ /* 0x000eb00000002500 */
[----:B------:R-:W2:Y:S01]  /*0070*/  LDC R2, c[0x0][0x360] ;  /* 0x0000d800ff027b82 */ /* 0x000ea20000000800 */
[----:B0-----:R-:W-:-:S02]  /*0080*/  IMAD R13, R13, UR4, R0 ;  /* 0x000000040d0d7c24 */ /* 0x001fc4000f8e0200 */
[----:B--2---:R-:W-:-:S05]  /*0090*/  IMAD R0, R2, UR5, R3 ;  /* 0x0000000502007c24 */ /* 0x004fca000f8e0203 */
[----:B------:R-:W-:-:S04]  /*00a0*/  VIMNMX R2, PT, PT, R13, R0, !PT ;  /* 0x000000000d027248 */ /* 0x000fc80007fe0100 */
[----:B-1----:R-:W-:-:S13]  /*00b0*/  ISETP.GE.AND P0, PT, R2, UR20, PT ;  /* 0x0000001402007c0c */ /* 0x002fda000bf06270 */
[----:B------:R-:W-:Y:S05]  /*00c0*/  @P0 EXIT ;  /* 0x000000000000094d */ /* 0x000fea0003800000 */
[----:B------:R-:W-:Y:S01]  /*00d0*/  UISETP.GE.U32.AND UP0, UPT, UR20, 0x8, UPT ;  /* 0x000000081400788c */ /* 0x000fe2000bf06070 */
[----:B------:R-:W-:Y:S02]  /*00e0*/  HFMA2 R12, -RZ, RZ, 0, 0 ;  /* 0x00000000ff0c7431 */ /* 0x000fe400000001ff */
[----:B------:R-:W-:Y:S01]  /*00f0*/  IMAD R13, R13, UR20, RZ ;  /* 0x000000140d0d7c24 */ /* 0x000fe2000f8e02ff */
[----:B------:R-:W-:Y:S01]  /*0100*/  UMOV UR4, URZ ;  /* 0x000000ff00047c82 */ /* 0x000fe20008000000 */
[----:B------:R-:W0:Y:S04]  /*0110*/  LDCU.64 UR18, c[0x0][0x358] ;  /* 0x00006b00ff1277ac */ /* 0x000e280008000a00 */
[----:B------:R-:W-:Y:S05]  /*0120*/  BRA.U !UP0, `(.L_x_0) ;  /* 0x0000000508047547 */ /* 0x000fea000b800000 */
[----:B------:R-:W1:Y:S01]  /*0130*/  LDCU.128 UR24, c[0x0][0x380] ;  /* 0x00007000ff1877ac */ /* 0x000e620008000c00 */
[----:B------:R-:W-:Y:S02]  /*0140*/  MOV R12, RZ ;  /* 0x000000ff000c7202 */ /* 0x000fe40000000f00 */
[----:B------:R-:W-:Y:S01]  /*0150*/  MOV R14, R0 ;  /* 0x00000000000e7202 */ /* 0x000fe20000000f00 */
[----:B------:R-:W-:-:S04]  /*0160*/  ULOP3.LUT UR4, UR20, 0x7ffffff8, URZ, 0xc0, !UPT ;  /* 0x7ffffff814047892 */ /* 0x000fc8000f8ec0ff */
[----:B------:R-:W-:Y:S01]  /*0170*/  UIADD3 UR5, UPT, UPT, -UR4, URZ, URZ ;  /* 0x000000ff04057290 */ /* 0x000fe2000fffe1ff */
[----:B-1----:R-:W-:Y:S01]  /*0180*/  MOV R2, UR24 ;  /* 0x0000001800027c02 */ /* 0x002fe20008000f00 */
[----:B------:R-:W-:Y:S01]  /*0190*/  UIMAD.WIDE UR6, UR20, 0x8, UR26 ;  /* 0x00000008140678a5 */ /* 0x000fe2000f8e021a */
[----:B------:R-:W-:Y:S01]  /*01a0*/  MOV R3, UR25 ;  /* 0x0000001900037c02 */ /* 0x000fe20008000f00 */
[----:B------:R-:W-:Y:S02]  /*01b0*/  UIMAD.WIDE UR8, UR20, 0xc, UR26 ;  /* 0x0000000c140878a5 */ /* 0x000fe4000f8e021a */
[----:B------:R-:W-:Y:S01]  /*01c0*/  UIMAD.WIDE UR10, UR20, 0x10, UR26 ;  /* 0x00000010140a78a5 */ /* 0x000fe2000f8e021a */
[----:B------:R-:W-:Y:S01]  /*01d0*/  IMAD.WIDE.U32 R2, R13, 0x4, R2 ;  /* 0x000000040d027825 */ /* 0x000fe200078e0002 */
[----:B------:R-:W-:Y:S02]  /*01e0*/  UIMAD.WIDE UR12, UR20, 0x14, UR26 ;  /* 0x00000014140c78a5 */ /* 0x000fe4000f8e021a */
[----:B------:R-:W-:Y:S01]  /*01f0*/  UIMAD.WIDE UR14, UR20, 0x18, UR26 ;  /* 0x00000018140e78a5 */ /* 0x000fe2000f8e021a */
[----:B------:R-:W-:Y:S01]  /*0200*/  IADD3 R2, P0, PT, R2, 0x10, RZ ;  /* 0x0000001002027810 */ /* 0x000fe20007f1e0ff */
[----:B------:R-:W-:-:S03]  /*0210*/  UIMAD.WIDE UR16, UR20, 0x1c, UR26 ;  /* 0x0000001c141078a5 */ /* 0x000fc6000f8e021a */
[----:B------:R-:W-:-:S09]  /*0220*/  IADD3.X R3, PT, PT, RZ, R3, RZ, P0, !PT ;  /* 0x00000003ff037210 */ /* 0x000fd200007fe4ff */
.L_x_1:
[----:B------:R-:W-:Y:S01]  /*0230*/  UIMAD.WIDE UR22, UR20, 0x4, UR26 ;  /* 0x00000004141678a5 */ /* 0x000fe2000f8e021a */
[----:B------:R-:W-:Y:S02]  /*0240*/  IMAD.MOV.U32 R23, RZ, RZ, 0x4 ;  /* 0x00000004ff177424 */ /* 0x000fe400078e00ff */
[----:B------:R-:W-:Y:S01]  /*0250*/  HFMA2 R11, -RZ, RZ, 0, 2.384185791015625e-07 ;  /* 0x00000004ff0b7431 */ /* 0x000fe200000001ff */
[----:B------:R-:W-:Y:S01]  /*0260*/  MOV R25, 0x4 ;  /* 0x0000000400197802 */ /* 0x000fe20000000f00 */
[----:B0-----:R-:W2:Y:S01]  /*0270*/  LDG.E R21, desc[UR18][R2.64+-0x10] ;  /* 0xfffff01202157981 */ /* 0x001ea2000c1e1900 */
[C---:B------:R-:W-:Y:S01]  /*0280*/  IMAD.WIDE R22, R14.reuse, R23, UR26 ;  /* 0x0000001a0e167e25 */ /* 0x040fe2000f8e0217 */
[----:B------:R-:W-:Y:S02]  /*0290*/  MOV R8, UR22 ;  /* 0x0000001600087c02 */ /* 0x000fe40008000f00 */
[----:B------:R-:W-:Y:S01]  /*02a0*/  MOV R9, UR23 ;  /* 0x0000001700097c02 */ /* 0x000fe20008000f00 */
[----:B------:R-:W3:Y:S02]  /*02b0*/  LDG.E R19, desc[UR18][R2.64+-0xc] ;  /* 0xfffff41202137981 */ /* 0x000ee4000c1e1900 */
[----:B------:R-:W-:-:S02]  /*02c0*/  IMAD.WIDE R8, R14, 0x4, R8 ;  /* 0x000000040e087825 */ /* 0x000fc400078e0208 */
[----:B------:R-:W2:Y:S01]  /*02d0*/  LDG.E R22, desc[UR18][R22.64] ;  /* 0x0000001216167981 */ /* 0x000ea2000c1e1900 */
[----:B------:R-:W-:Y:S01]  /*02e0*/  MOV R5, 0x4 ;  /* 0x0000000400057802 */ /* 0x000fe20000000f00 */
[C---:B------:R-:W-:Y:S02]  /*02f0*/  IMAD.WIDE R24, R14.reuse, R25, UR6 ;  /* 0x000000060e187e25 */ /* 0x040fe4000f8e0219 */
[----:B------:R0:W3:Y:S02]  /*0300*/  LDG.E R20, desc[UR18][R8.64] ;  /* 0x0000001208147981 */ /* 0x0000e4000c1e1900 */
[----:B------:R-:W-:Y:S02]  /*0310*/  IMAD.WIDE R10, R14, R11, UR8 ;  /* 0x000000080e0a7e25 */ /* 0x000fe4000f8e020b */
[----:B------:R-:W4:Y:S04]  /*0320*/  LDG.E R18, desc[UR18][R24.64] ;  /* 0x0000001218127981 */ /* 0x000f28000c1e1900 */
[----:B------:R-:W4:Y:S01]  /*0330*/  LDG.E R17, desc[UR18][R2.64+-0x8] ;  /* 0xfffff81202117981 */ /* 0x000f22000c1e1900 */
[----:B0-----:R-:W-:-:S02]  /*0340*/  HFMA2 R9, -RZ, RZ, 0, 2.384185791015625e-07 ;  /* 0x00000004ff097431 */ /* 0x001fc400000001ff */
[----:B------:R-:W-:Y:S01]  /*0350*/  IMAD.MOV.U32 R7, RZ, RZ, 0x4 ;  /* 0x00000004ff077424 */ /* 0x000fe200078e00ff */
[----:B------:R0:W5:Y:S01]  /*0360*/  LDG.E R16, desc[UR18][R10.64] ;  /* 0x000000120a107981 */ /* 0x000162000c1e1900 */
[----:B------:R-:W-:-:S03]  /*0370*/  IMAD.WIDE R4, R14, R5, UR10 ;  /* 0x0000000a0e047e25 */ /* 0x000fc6000f8e0205 */
[----:B------:R-:W5:Y:S01]  /*0380*/  LDG.E R15, desc[UR18][R2.64+-0x4] ;  /* 0xfffffc12020f7981 */ /* 0x000f62000c1e1900 */
[C---:B------:R-:W-:Y:S01]  /*0390*/  IMAD.WIDE R6, R14.reuse, R7, UR12 ;  /* 0x0000000c0e067e25 */ /* 0x040fe2000f8e0207 */
[----:B------:R-:W-:Y:S02]  /*03a0*/  MOV R27, 0x4 ;  /* 0x00000004001b7802 */ /* 0x000fe40000000f00 */
[----:B------:R1:W5:Y:S01]  /*03b0*/  LDG.E R4, desc[UR18][R4.64] ;  /* 0x0000001204047981 */ /* 0x000362000c1e1900 */
[----:B------:R-:W-:-:S03]  /*03c0*/  IMAD.WIDE R8, R14, R9, UR14 ;  /* 0x0000000e0e087e25 */ /* 0x000fc6000f8e0209 */
[----:B------:R-:W5:Y:S01]  /*03d0*/  LDG.E R23, desc[UR18][R2.64] ;  /* 0x0000001202177981 */ /* 0x000f62000c1e1900 */
[----:B0-----:R-:W-:-:S03]  /*03e0*/  IMAD.WIDE R10, R14, R27, UR16 ;  /* 0x000000100e0a7e25 */ /* 0x001fc6000f8e021b */
[----:B------:R-:W5:Y:S04]  /*03f0*/  LDG.E R7, desc[UR18][R6.64] ;  /* 0x0000001206077981 */ /* 0x000f68000c1e1900 */
[----:B------:R-:W5:Y:S04]  /*0400*/  LDG.E R24, desc[UR18][R2.64+0x4] ;  /* 0x0000041202187981 */ /* 0x000f68000c1e1900 */
[----:B------:R-:W5:Y:S04]  /*0410*/  LDG.E R8, desc[UR18][R8.64] ;  /* 0x0000001208087981 */ /* 0x000f68000c1e1900 */
[----:B------:R-:W5:Y:S04]  /*0420*/  LDG.E R25, desc[UR18][R2.64+0x8] ;  /* 0x0000081202197981 */ /* 0x000f68000c1e1900 */
[----:B------:R-:W5:Y:S04]  /*0430*/  LDG.E R10, desc[UR18][R10.64] ;  /* 0x000000120a0a7981 */ /* 0x000f68000c1e1900 */
[----:B------:R0:W5:Y:S01]  /*0440*/  LDG.E R27, desc[UR18][R2.64+0xc] ;  /* 0x00000c12021b7981 */ /* 0x000162000c1e1900 */
[----:B------:R-:W-:-:S04]  /*0450*/  UIADD3 UR5, UPT, UPT, UR5, 0x8, URZ ;  /* 0x0000000805057890 */ /* 0x000fc8000fffe0ff */
[----:B------:R-:W-:Y:S01]  /*0460*/  UISETP.NE.AND UP0, UPT, UR5, URZ, UPT ;  /* 0x000000ff0500728c */ /* 0x000fe2000bf05270 */
[----:B-1----:R-:W-:Y:S02]  /*0470*/  MOV R5, UR20 ;  /* 0x0000001400057c02 */ /* 0x002fe40008000f00 */
[----:B0-----:R-:W-:Y:S02]  /*0480*/  IADD3 R2, P0, PT, R2, 0x20, RZ ;  /* 0x0000002002027810 */ /* 0x001fe40007f1e0ff */
[----:B------:R-:W-:Y:S02]  /*0490*/  LEA R14, R5, R14, 0x3 ;  /* 0x0000000e050e7211 */ /* 0x000fe400078e18ff */
[----:B------:R-:W-:Y:S01]  /*04a0*/  IADD3.X R3, PT, PT, RZ, R3, RZ, P0, !PT ;  /* 0x00000003ff037210 */ /* 0x000fe200007fe4ff */
[----:B--2---:R-:W-:-:S04]  /*04b0*/  FFMA R22, R21, R22, R12 ;  /* 0x0000001615167223 */ /* 0x004fc8000000000c */
[----:B---3--:R-:W-:-:S04]  /*04c0*/  FFMA R20, R19, R20, R22 ;  /* 0x0000001413147223 */ /* 0x008fc80000000016 */
[----:B----4-:R-:W-:-:S04]  /*04d0*/  FFMA R18, R17, R18, R20 ;  /* 0x0000001211127223 */ /* 0x010fc80000000014 */
[----:B-----5:R-:W-:-:S04]  /*04e0*/  FFMA R16, R15, R16, R18 ;  /* 0x000000100f107223 */ /* 0x020fc80000000012 */
[----:B------:R-:W-:-:S04]  /*04f0*/  FFMA R23, R23, R4, R16 ;  /* 0x0000000417177223 */ /* 0x000fc80000000010 */
[----:B------:R-:W-:-:S04]  /*0500*/  FFMA R24, R24, R7, R23 ;  /* 0x0000000718187223 */ /* 0x000fc80000000017 */
[----:B------:R-:W-:-:S04]  /*0510*/  FFMA R8, R25, R8, R24 ;  /* 0x0000000819087223 */ /* 0x000fc80000000018 */
[----:B------:R-:W-:Y:S01]  /*0520*/  FFMA R12, R27, R10, R8 ;  /* 0x0000000a1b0c7223 */ /* 0x000fe20000000008 */
[----:B------:R-:W-:Y:S06]  /*0530*/  BRA.U UP0, `(.L_x_1) ;  /* 0xfffffffd003c7547 */ /* 0x000fec000b83ffff */
.L_x_0:
[----:B------:R-:W-:-:S04]  /*0540*/  ULOP3.LUT UR6, UR20, 0x7, URZ, 0xc0, !UPT ;  /* 0x0000000714067892 */ /* 0x000fc8000f8ec0ff */
[----:B------:R-:W-:-:S09]  /*0550*/  UISETP.NE.AND UP0, UPT, UR6, URZ, UPT ;  /* 0x000000ff0600728c */ /* 0x000fd2000bf05270 */
[----:B------:R-:W-:Y:S05]  /*0560*/  BRA.U !UP0, `(.L_x_2) ;  /* 0x0000000508387547 */ /* 0x000fea000b800000 */
[----:B------:R-:W-:Y:S02]  /*0570*/  UISETP.GE.U32.AND UP0, UPT, UR6, 0x4, UPT ;  /* 0x000000040600788c */ /* 0x000fe4000bf06070 */
[----:B------:R-:W-:-:S04]  /*0580*/  ULOP3.LUT UR5, UR20, 0x3, URZ, 0xc0, !UPT ;  /* 0x0000000314057892 */ /* 0x000fc8000f8ec0ff */
[----:B------:R-:W-:-:S03]  /*0590*/  UISETP.NE.AND UP1, UPT, UR5, URZ, UPT ;  /* 0x000000ff0500728c */ /* 0x000fc6000bf25270 */
[----:B------:R-:W-:Y:S08]  /*05a0*/  BRA.U !UP0, `(.L_x_3) ;  /* 0x00000001087c7547 */ /* 0x000ff0000b800000 */
[----:B------:R-:W1:Y:S01]  /*05b0*/  LDC.64 R6, c[0x0][0x388] ;  /* 0x0000e200ff067b82 */ /* 0x000e620000000a00 */
[----:B------:R-:W2:Y:S01]  /*05c0*/  LDCU.64 UR6, c[0x0][0x380] ;  /* 0x00007000ff0677ac */ /* 0x000ea20008000a00 */
[----:B------:R-:W-:Y:S01]  /*05d0*/  IMAD.U32 R9, RZ, RZ, UR4 ;  /* 0x00000004ff097e24 */ /* 0x000fe2000f8e00ff */
[C---:B------:R-:W-:Y:S02]  /*05e0*/  IADD3 R3, PT, PT, R13.reuse, UR4, RZ ;  /* 0x000000040d037c10 */ /* 0x040fe4000fffe0ff */
[----:B------:R-:W-:Y:S01]  /*05f0*/  IADD3 R10, P0, PT, R13, UR4, RZ ;  /* 0x000000040d0a7c10 */ /* 0x000fe2000ff1e0ff */
[----:B------:R-:W-:Y:S01]  /*0600*/  IMAD R9, R9, UR20, R0 ;  /* 0x0000001409097c24 */ /* 0x000fe2000f8e0200 */
[----:B------:R-:W-:Y:S01]  /*0610*/  MOV R11, UR20 ;  /* 0x00000014000b7c02 */ /* 0x000fe20008000f00 */
[----:B------:R-:W3:Y:S01]  /*0620*/  LDC.64 R4, c[0x0][0x380] ;  /* 0x0000e000ff047b82 */ /* 0x000ee20000000a00 */
[----:B------:R-:W-:Y:S01]  /*0630*/  MOV R15, UR20 ;  /* 0x00000014000f7c02 */ /* 0x000fe20008000f00 */
[----:B-1----:R-:W-:Y:S01]  /*0640*/  IMAD.WIDE R6, R9, 0x4, R6 ;  /* 0x0000000409067825 */ /* 0x002fe200078e0206 */
[----:B------:R-:W-:-:S05]  /*0650*/  MOV R9, UR20 ;  /* 0x0000001400097c02 */ /* 0x000fca0008000f00 */
[----:B------:R-:W-:Y:S02]  /*0660*/  IMAD.WIDE R8, R9, 0x4, R6 ;  /* 0x0000000409087825 */ /* 0x000fe400078e0206 */
[----:B0-----:R-:W4:Y:S02]  /*0670*/  LDG.E R6, desc[UR18][R6.64] ;  /* 0x0000001206067981 */ /* 0x001f24000c1e1900 */
[----:B---3--:R-:W-:Y:S01]  /*0680*/  IMAD.WIDE.U32 R4, R3, 0x4, R4 ;  /* 0x0000000403047825 */ /* 0x008fe200078e0004 */
[----:B------:R-:W-:Y:S01]  /*0690*/  IADD3.X R3, PT, PT, RZ, RZ, RZ, P0, !PT ;  /* 0x000000ffff037210 */ /* 0x000fe200007fe4ff */
[----:B------:R-:W3:Y:S01]  /*06a0*/  LDG.E R17, desc[UR18][R8.64] ;  /* 0x0000001208117981 */ /* 0x000ee2000c1e1900 */
[----:B--2---:R-:W-:-:S03]  /*06b0*/  LEA R2, P0, R10, UR6, 0x2 ;  /* 0x000000060a027c11 */ /* 0x004fc6000f8010ff */
[----:B------:R-:W4:Y:S01]  /*06c0*/  LDG.E R5, desc[UR18][R4.64] ;  /* 0x0000001204057981 */ /* 0x000f22000c1e1900 */
[----:B------:R-:W-:Y:S01]  /*06d0*/  LEA.HI.X R3, R10, UR7, R3, 0x2, P0 ;  /* 0x000000070a037c11 */ /* 0x000fe200080f1403 */
[----:B------:R-:W-:-:S04]  /*06e0*/  IMAD.WIDE R10, R11, 0x4, R8 ;  /* 0x000000040b0a7825 */ /* 0x000fc800078e0208 */
[----:B------:R-:W3:Y:S01]  /*06f0*/  LDG.E R16, desc[UR18][R2.64+0x4] ;  /* 0x0000041202107981 */ /* 0x000ee2000c1e1900 */
[----:B------:R-:W-:-:S03]  /*0700*/  IMAD.WIDE R14, R15, 0x4, R10 ;  /* 0x000000040f0e7825 */ /* 0x000fc600078e020a */
[----:B------:R-:W2:Y:S04]  /*0710*/  LDG.E R19, desc[UR18][R10.64] ;  /* 0x000000120a137981 */ /* 0x000ea8000c1e1900 */
[----:B------:R-:W2:Y:S04]  /*0720*/  LDG.E R18, desc[UR18][R2.64+0x8] ;  /* 0x0000081202127981 */ /* 0x000ea8000c1e1900 */
[----:B------:R-:W5:Y:S04]  /*0730*/  LDG.E R20, desc[UR18][R2.64+0xc] ;  /* 0x00000c1202147981 */ /* 0x000f68000c1e1900 */
[----:B------:R-:W5:Y:S01]  /*0740*/  LDG.E R14, desc[UR18][R14.64] ;  /* 0x000000120e0e7981 */ /* 0x000f62000c1e1900 */
[----:B------:R-:W-:Y:S01]  /*0750*/  UIADD3 UR4, UPT, UPT, UR4, 0x4, URZ ;  /* 0x0000000404047890 */ /* 0x000fe2000fffe0ff */
[----:B----4-:R-:W-:-:S04]  /*0760*/  FFMA R5, R5, R6, R12 ;  /* 0x0000000605057223 */ /* 0x010fc8000000000c */
[----:B---3--:R-:W-:-:S04]  /*0770*/  FFMA R5, R16, R17, R5 ;  /* 0x0000001110057223 */ /* 0x008fc80000000005 */
[----:B--2---:R-:W-:-:S04]  /*0780*/  FFMA R5, R18, R19, R5 ;  /* 0x0000001312057223 */ /* 0x004fc80000000005 */
[----:B-----5:R-:W-:-:S07]  /*0790*/  FFMA R12, R20, R14, R5 ;  /* 0x0000000e140c7223 */ /* 0x020fce0000000005 */
.L_x_3:
[----:B------:R-:W-:Y:S05]  /*07a0*/  BRA.U !UP1, `(.L_x_2) ;  /* 0x0000000109a87547 */ /* 0x000fea000b800000 */
[----:B------:R-:W-:Y:S01]  /*07b0*/  UISETP.NE.AND UP0, UPT, UR5, 0x1, UPT ;  /* 0x000000010500788c */ /* 0x000fe2000bf05270 */
[----:B------:R-:W-:Y:S01]  /*07c0*/  MOV R7, UR4 ;  /* 0x0000000400077c02 */ /* 0x000fe20008000f00 */
[----:B------:R-:W-:Y:S02]  /*07d0*/  ULOP3.LUT UR5, UR20, 0x1, URZ, 0xc0, !UPT ;  /* 0x0000000114057892 */ /* 0x000fe4000f8ec0ff */
[----:B------:R-:W-:Y:S02]  /*07e0*/  MOV R15, UR20 ;  /* 0x00000014000f7c02 */ /* 0x000fe40008000f00 */
[----:B------:R-:W-:Y:S01]  /*07f0*/  UISETP.NE.U32.AND UP1, UPT, UR5, 0x1, UPT ;  /* 0x000000010500788c */ /* 0x000fe2000bf25070 */
[----:B------:R-:W-:-:S04]  /*0800*/  PLOP3.LUT P1, PT, PT, PT, UP0, 0x80, 0x8 ;  /* 0x000000000008781c */ /* 0x000fc80003f2f008 */
[----:B------:R-:W1:Y:S01]  /*0810*/  @UP0 LDCU.128 UR8, c[0x0][0x380] ;  /* 0x00007000ff0807ac */ /* 0x000e620008000c00 */
[----:B------:R-:W-:Y:S01]  /*0820*/  PLOP3.LUT P0, PT, PT, PT, UP1, 0x80, 0x8 ;  /* 0x000000000008781c */ /* 0x000fe20003f0f018 */
[----:B------:R-:W2:Y:S04]  /*0830*/  @UP0 LDCU.64 UR6, c[0x0][0x380] ;  /* 0x00007000ff0607ac */ /* 0x000ea80008000a00 */
[----:B------:R-:W3:Y:S03]  /*0840*/  @!UP1 LDCU.128 UR12, c[0x0][0x380] ;  /* 0x00007000ff0c97ac */ /* 0x000ee60008000c00 */
[C---:B------:R-:W-:Y:S02]  /*0850*/  @P1 IADD3 R3, PT, PT, R13.reuse, UR4, RZ ;  /* 0x000000040d031c10 */ /* 0x040fe4000fffe0ff */
[----:B------:R-:W-:Y:S01]  /*0860*/  @P1 IADD3 R6, P2, PT, R13, UR4, RZ ;  /* 0x000000040d061c10 */ /* 0x000fe2000ff5e0ff */
[----:B------:R-:W-:Y:S01]  /*0870*/  @UP0 UIADD3 UR4, UPT, UPT, UR4, 0x2, URZ ;  /* 0x0000000204040890 */ /* 0x000fe2000fffe0ff */
[----:B-1----:R-:W-:Y:S01]  /*0880*/  MOV R11, UR9 ;  /* 0x00000009000b7c02 */ /* 0x002fe20008000f00 */
[----:B------:R-:W-:Y:S01]  /*0890*/  IMAD.U32 R10, RZ, RZ, UR8 ;  /* 0x00000008ff0a7e24 */ /* 0x000fe2000f8e00ff */
[----:B------:R-:W-:-:S02]  /*08a0*/  MOV R4, UR10 ;  /* 0x0000000a00047c02 */ /* 0x000fc40008000f00 */
[----:B------:R-:W-:Y:S01]  /*08b0*/  MOV R5, UR11 ;  /* 0x0000000b00057c02 */ /* 0x000fe20008000f00 */
[----:B------:R-:W-:-:S04]  /*08c0*/  @P1 IMAD.WIDE.U32 R10, R3, 0x4, R10 ;  /* 0x00000004030a1825 */ /* 0x000fc800078e000a */
[----:B------:R-:W-:Y:S01]  /*08d0*/  @P1 IMAD R3, R7, UR20, R0 ;  /* 0x0000001407031c24 */ /* 0x000fe2000f8e0200 */
[----:B------:R-:W-:Y:S01]  /*08e0*/  @P1 IADD3.X R7, PT, PT, RZ, RZ, RZ, P2, !PT ;  /* 0x000000ffff071210 */ /* 0x000fe200017fe4ff */
[----:B------:R-:W-:Y:S01]  /*08f0*/  IMAD.U32 R19, RZ, RZ, UR4 ;  /* 0x00000004ff137e24 */ /* 0x000fe2000f8e00ff */
[C---:B--2---:R-:W-:Y:S01]  /*0900*/  @P1 LEA R2, P2, R6.reuse, UR6, 0x2 ;  /* 0x0000000606021c11 */ /* 0x044fe2000f8410ff */
[----:B------:R-:W-:Y:S01]  /*0910*/  @P1 IMAD.WIDE R4, R3, 0x4, R4 ;  /* 0x0000000403041825 */ /* 0x000fe200078e0204 */
[----:B------:R-:W-:Y:S01]  /*0920*/  @!P0 IADD3 R17, PT, PT, R13, UR4, RZ ;  /* 0x000000040d118c10 */ /* 0x000fe2000fffe0ff */
[----:B0-----:R-:W2:Y:S01]  /*0930*/  @P1 LDG.E R11, desc[UR18][R10.64] ;  /* 0x000000120a0b1981 */ /* 0x001ea2000c1e1900 */
[----:B------:R-:W-:Y:S01]  /*0940*/  @P1 LEA.HI.X R3, R6, UR7, R7, 0x2, P2 ;  /* 0x0000000706031c11 */ /* 0x000fe200090f1407 */
[----:B------:R-:W-:Y:S01]  /*0950*/  @!P0 IMAD R19, R19, UR20, R0 ;  /* 0x0000001413138c24 */ /* 0x000fe2000f8e0200 */
[----:B---3--:R-:W-:Y:S01]  /*0960*/  MOV R6, UR12 ;  /* 0x0000000c00067c02 */ /* 0x008fe20008000f00 */
[----:B------:R-:W-:Y:S01]  /*0970*/  @P1 IMAD.WIDE R14, R15, 0x4, R4 ;  /* 0x000000040f0e1825 */ /* 0x000fe200078e0204 */
[----:B------:R-:W-:Y:S01]  /*0980*/  MOV R7, UR13 ;  /* 0x0000000d00077c02 */ /* 0x000fe20008000f00 */
[----:B------:R-:W2:Y:S01]  /*0990*/  @P1 LDG.E R4, desc[UR18][R4.64] ;  /* 0x0000001204041981 */ /* 0x000ea2000c1e1900 */
[----:B------:R-:W-:-:S02]  /*09a0*/  MOV R8, UR14 ;  /* 0x0000000e00087c02 */ /* 0x000fc40008000f00 */
[----:B------:R-:W-:Y:S01]  /*09b0*/  MOV R9, UR15 ;  /* 0x0000000f00097c02 */ /* 0x000fe20008000f00 */
[----:B------:R-:W-:Y:S01]  /*09c0*/  @!P0 IMAD.WIDE.U32 R6, R17, 0x4, R6 ;  /* 0x0000000411068825 */ /* 0x000fe200078e0006 */
[----:B------:R-:W3:Y:S03]  /*09d0*/  @P1 LDG.E R14, desc[UR18][R14.64] ;  /* 0x000000120e0e1981 */ /* 0x000ee6000c1e1900 */
[----:B------:R-:W-:Y:S01]  /*09e0*/  @!P0 IMAD.WIDE R8, R19, 0x4, R8 ;  /* 0x0000000413088825 */ /* 0x000fe200078e0208 */
[----:B------:R-:W3:Y:S04]  /*09f0*/  @P1 LDG.E R2, desc[UR18][R2.64+0x4] ;  /* 0x0000041202021981 */ /* 0x000ee8000c1e1900 */
[----:B------:R-:W4:Y:S04]  /*0a00*/  @!P0 LDG.E R7, desc[UR18][R6.64] ;  /* 0x0000001206078981 */ /* 0x000f28000c1e1900 */
[----:B------:R-:W4:Y:S01]  /*0a10*/  @!P0 LDG.E R8, desc[UR18][R8.64] ;  /* 0x0000001208088981 */ /* 0x000f22000c1e1900 */
[----:B--2---:R-:W-:-:S04]  /*0a20*/  @P1 FFMA R11, R11, R4, R12 ;  /* 0x000000040b0b1223 */ /* 0x004fc8000000000c */
[----:B---3--:R-:W-:-:S04]  /*0a30*/  @P1 FFMA R12, R2, R14, R11 ;  /* 0x0000000e020c1223 */ /* 0x008fc8000000000b */
[----:B----4-:R-:W-:-:S07]  /*0a40*/  @!P0 FFMA R12, R7, R8, R12 ;  /* 0x00000008070c8223 */ /* 0x010fce000000000c */
.L_x_2:
[----:B------:R-:W1:Y:S01]  /*0a50*/  LDC.64 R2, c[0x0][0x390] ;  /* 0x0000e400ff027b82 */ /* 0x000e620000000a00 */
[----:B------:R-:W-:-:S05]  /*0a60*/  IADD3 R13, PT, PT, R0, R13, RZ ;  /* 0x0000000d000d7210 */ /* 0x000fca0007ffe0ff */
[----:B-1----:R-:W-:-:S05]  /*0a70*/  IMAD.WIDE R2, R13, 0x4, R2 ;  /* 0x000000040d027825 */ /* 0x002fca00078e0202 */
[----:B0-----:R-:W-:Y:S01]  /*0a80*/  STG.E desc[UR18][R2.64], R12 ;  /* 0x0000000c02007986 */ /* 0x001fe2000c101912 */
[----:B------:R-:W-:Y:S05]  /*0a90*/  EXIT ;  /* 0x000000000000794d */ /* 0x000fea0003800000 */
.L_x_4:
[----:B------:R-:W-:-:S00]  /*0aa0*/  BRA `(.L_x_4) ;  /* 0xfffffffc00fc7947 */ /* 0x000fc0000383ffff */
[----:B------:R-:W-:-:S00]  /*0ab0*/  NOP ;  /* 0x0000000000007918 */ /* 0x000fc00000000000 */
        /* <DEDUP_REMOVED lines=12> */
.L_x_5:


//--------------------- .nv.shared.reserved.0     --------------------------
	.section	.nv.shared.reserved.0,"aw",@nobits
	.weak		__nv_reservedSMEM_offset_0_alias
	.size		__nv_reservedSMEM_offset_0_alias, 0, 64
	.other		__nv_reservedSMEM_offset_0_alias,@"STO_CUDA_RESERVED_SHARED STV_DEFAULT"
__nv_reservedSMEM_offset_0_alias:
	.zero		0
	.zero		64


//--------------------- .nv.constant0._Z13matmul_globalPfS_S_i --------------------------
	.section	.nv.constant0._Z13matmul_globalPfS_S_i,"a",@progbits
	.sectionflags	@""
	.align	4
.nv.constant0._Z13matmul_globalPfS_S_i:
	.zero		924


//--------------------- SYMBOLS --------------------------

	.type		.nv.reservedSmem.offset0,@object
	.size		.nv.reservedSmem.offset0,0x4
